//
// Generated by NVIDIA NVVM Compiler
//
// Compiler Build ID: CL-36424714
// Cuda compilation tools, release 13.0, V13.0.88
// Based on NVVM 20.0.0
//

.version 9.0
.target sm_100
.address_size 64

	// .globl	_Z12addVecKernelPiS_S_j

.visible .entry _Z12addVecKernelPiS_S_j(
	.param .u64 .ptr .align 1 _Z12addVecKernelPiS_S_j_param_0,
	.param .u64 .ptr .align 1 _Z12addVecKernelPiS_S_j_param_1,
	.param .u64 .ptr .align 1 _Z12addVecKernelPiS_S_j_param_2,
	.param .u32 _Z12addVecKernelPiS_S_j_param_3
)
{
	.reg .pred 	%p<2>;
	.reg .b32 	%r<9>;
	.reg .b64 	%rd<11>;

	ld.param.u64 	%rd1, [_Z12addVecKernelPiS_S_j_param_0];
	ld.param.u64 	%rd2, [_Z12addVecKernelPiS_S_j_param_1];
	ld.param.u64 	%rd3, [_Z12addVecKernelPiS_S_j_param_2];
	ld.param.u32 	%r2, [_Z12addVecKernelPiS_S_j_param_3];
	mov.u32 	%r3, %ctaid.x;
	mov.u32 	%r4, %ntid.x;
	mov.u32 	%r5, %tid.x;
	mad.lo.s32 	%r1, %r3, %r4, %r5;
	setp.ge.u32 	%p1, %r1, %r2;
	@%p1 bra 	$L__BB0_2;
	cvta.to.global.u64 	%rd4, %rd2;
	cvta.to.global.u64 	%rd5, %rd3;
	cvta.to.global.u64 	%rd6, %rd1;
	mul.wide.u32 	%rd7, %r1, 4;
	add.s64 	%rd8, %rd4, %rd7;
	ld.global.u32 	%r6, [%rd8];
	add.s64 	%rd9, %rd5, %rd7;
	ld.global.u32 	%r7, [%rd9];
	add.s32 	%r8, %r7, %r6;
	add.s64 	%rd10, %rd6, %rd7;
	st.global.u32 	[%rd10], %r8;
$L__BB0_2:
	ret;

}
	// .globl	_Z15addMatrixKernelPPiS0_S0_jj
.visible .entry _Z15addMatrixKernelPPiS0_S0_jj(
	.param .u64 .ptr .align 1 _Z15addMatrixKernelPPiS0_S0_jj_param_0,
	.param .u64 .ptr .align 1 _Z15addMatrixKernelPPiS0_S0_jj_param_1,
	.param .u64 .ptr .align 1 _Z15addMatrixKernelPPiS0_S0_jj_param_2,
	.param .u32 _Z15addMatrixKernelPPiS0_S0_jj_param_3,
	.param .u32 _Z15addMatrixKernelPPiS0_S0_jj_param_4
)
{
	.reg .pred 	%p<2>;
	.reg .b32 	%r<13>;
	.reg .b64 	%rd<21>;

	ld.param.u64 	%rd1, [_Z15addMatrixKernelPPiS0_S0_jj_param_0];
	ld.param.u64 	%rd2, [_Z15addMatrixKernelPPiS0_S0_jj_param_1];
	ld.param.u64 	%rd3, [_Z15addMatrixKernelPPiS0_S0_jj_param_2];
	ld.param.u32 	%r2, [_Z15addMatrixKernelPPiS0_S0_jj_param_3];
	ld.param.u32 	%r3, [_Z15addMatrixKernelPPiS0_S0_jj_param_4];
	mov.u32 	%r4, %ctaid.x;
	mov.u32 	%r5, %ntid.x;
	mov.u32 	%r6, %tid.x;
	mad.lo.s32 	%r1, %r4, %r5, %r6;
	mul.lo.s32 	%r7, %r3, %r2;
	setp.ge.u32 	%p1, %r1, %r7;
	@%p1 bra 	$L__BB1_2;
	cvta.to.global.u64 	%rd4, %rd2;
	cvta.to.global.u64 	%rd5, %rd3;
	cvta.to.global.u64 	%rd6, %rd1;
	div.u32 	%r8, %r1, %r3;
	mul.wide.u32 	%rd7, %r8, 8;
	add.s64 	%rd8, %rd4, %rd7;
	ld.global.u64 	%rd9, [%rd8];
	cvta.to.global.u64 	%rd10, %rd9;
	rem.u32 	%r9, %r1, %r2;
	mul.wide.u32 	%rd11, %r9, 4;
	add.s64 	%rd12, %rd10, %rd11;
	ld.global.u32 	%r10, [%rd12];
	add.s64 	%rd13, %rd5, %rd7;
	ld.global.u64 	%rd14, [%rd13];
	cvta.to.global.u64 	%rd15, %rd14;
	add.s64 	%rd16, %rd15, %rd11;
	ld.global.u32 	%r11, [%rd16];
	add.s32 	%r12, %r11, %r10;
	add.s64 	%rd17, %rd6, %rd7;
	ld.global.u64 	%rd18, [%rd17];
	cvta.to.global.u64 	%rd19, %rd18;
	add.s64 	%rd20, %rd19, %rd11;
	st.global.u32 	[%rd20], %r12;
$L__BB1_2:
	ret;

}


// ===== COMPILED SASS (sm_100) =====

	.target	sm_100

	.elftype	@"ET_EXEC"


//--------------------- .note.nv.tkinfo           --------------------------
	.section	.note.nv.tkinfo,"",@"SHT_NOTE"
	.sectionflags	@"SHF_NOTE_NV_TKINFO"
	.tkinfo
        /*0018*/ 	.word	0x00000002
        /*0030*/ 	.string	""
        /*0030*/ 	.string	"ptxas"
        /*0030*/ 	.string	"Cuda compilation tools, release 13.0, V13.0.88"
        /*0030*/ 	.string	"Build cuda_13.0.r13.0/compiler.36424714_0"
        /*0030*/ 	.string	"-arch sm_100 -m 64 "



//--------------------- .note.nv.cuinfo           --------------------------
	.section	.note.nv.cuinfo,"",@"SHT_NOTE"
	.sectionflags	@"SHF_NOTE_NV_CUINFO"
        /*0018*/ 	.short	0x0002
        /*001a*/ 	.short	0x0064
        /*001c*/ 	.short	0x0082
	.zero		2


//--------------------- .nv.info                  --------------------------
	.section	.nv.info,"",@"SHT_CUDA_INFO"
	.align	4


	//----- nvinfo : EIATTR_REGCOUNT
	.align		4
        /*0000*/ 	.byte	0x04, 0x2f
        /*0002*/ 	.short	(.L_1 - .L_0)
	.align		4
.L_0:
        /*0004*/ 	.word	index@(_Z12addVecKernelPiS_S_j)
        /*0008*/ 	.word	0x0000000c


	//----- nvinfo : EIATTR_FRAME_SIZE
	.align		4
.L_1:
        /*000c*/ 	.byte	0x04, 0x11
        /*000e*/ 	.short	(.L_3 - .L_2)
	.align		4
.L_2:
        /*0010*/ 	.word	index@(_Z12addVecKernelPiS_S_j)
        /*0014*/ 	.word	0x00000000


	//----- nvinfo : EIATTR_REGCOUNT
	.align		4
.L_3:
        /*0018*/ 	.byte	0x04, 0x2f
        /*001a*/ 	.short	(.L_5 - .L_4)
	.align		4
.L_4:
        /*001c*/ 	.word	index@(_Z15addMatrixKernelPPiS0_S0_jj)
        /*0020*/ 	.word	0x0000000e


	//----- nvinfo : EIATTR_FRAME_SIZE
	.align		4
.L_5:
        /*0024*/ 	.byte	0x04, 0x11
        /*0026*/ 	.short	(.L_7 - .L_6)
	.align		4
.L_6:
        /*0028*/ 	.word	index@(_Z15addMatrixKernelPPiS0_S0_jj)
        /*002c*/ 	.word	0x00000000


	//----- nvinfo : EIATTR_MIN_STACK_SIZE
	.align		4
.L_7:
        /*0030*/ 	.byte	0x04, 0x12
        /*0032*/ 	.short	(.L_9 - .L_8)
	.align		4
.L_8:
        /*0034*/ 	.word	index@(_Z15addMatrixKernelPPiS0_S0_jj)
        /*0038*/ 	.word	0x00000000


	//----- nvinfo : EIATTR_MIN_STACK_SIZE
	.align		4
.L_9:
        /*003c*/ 	.byte	0x04, 0x12
        /*003e*/ 	.short	(.L_11 - .L_10)
	.align		4
.L_10:
        /*0040*/ 	.word	index@(_Z12addVecKernelPiS_S_j)
        /*0044*/ 	.word	0x00000000
.L_11:


//--------------------- .nv.compat                --------------------------
	.section	.nv.compat,"",@"SHT_CUDA_COMPAT_INFO"
	.align	4
        /*0000*/ 	.byte	0x02, 0x09, 0x00, 0x00, 0x02, 0x02, 0x01, 0x00, 0x02, 0x05, 0x05, 0x00, 0x03, 0x07, 0x01, 0x01
        /*0010*/ 	.byte	0x02, 0x03, 0x00, 0x00, 0x02, 0x06, 0x01, 0x00, 0x04, 0x0b, 0x08, 0x00, 0x09, 0x00, 0x00, 0x00
        /*0020*/ 	.byte	0x00, 0x00, 0x00, 0x00


//--------------------- .nv.info._Z15addMatrixKernelPPiS0_S0_jj --------------------------
	.section	.nv.info._Z15addMatrixKernelPPiS0_S0_jj,"",@"SHT_CUDA_INFO"
	.sectionflags	@""
	.align	4


	//----- nvinfo : EIATTR_CUDA_API_VERSION
	.align		4
        /*0000*/ 	.byte	0x04, 0x37
        /*0002*/ 	.short	(.L_13 - .L_12)
.L_12:
        /*0004*/ 	.word	0x00000082


	//----- nvinfo : EIATTR_KPARAM_INFO
	.align		4
.L_13:
        /*0008*/ 	.byte	0x04, 0x17
        /*000a*/ 	.short	(.L_15 - .L_14)
.L_14:
        /*000c*/ 	.word	0x00000000
        /*0010*/ 	.short	0x0004
        /*0012*/ 	.short	0x001c
        /*0014*/ 	.byte	0x00, 0xf0, 0x11, 0x00


	//----- nvinfo : EIATTR_KPARAM_INFO
	.align		4
.L_15:
        /*0018*/ 	.byte	0x04, 0x17
        /*001a*/ 	.short	(.L_17 - .L_16)
.L_16:
        /*001c*/ 	.word	0x00000000
        /*0020*/ 	.short	0x0003
        /*0022*/ 	.short	0x0018
        /*0024*/ 	.byte	0x00, 0xf0, 0x11, 0x00


	//----- nvinfo : EIATTR_KPARAM_INFO
	.align		4
.L_17:
        /*0028*/ 	.byte	0x04, 0x17
        /*002a*/ 	.short	(.L_19 - .L_18)
.L_18:
        /*002c*/ 	.word	0x00000000
        /*0030*/ 	.short	0x0002
        /*0032*/ 	.short	0x0010
        /*0034*/ 	.byte	0x00, 0xf5, 0x21, 0x00


	//----- nvinfo : EIATTR_KPARAM_INFO
	.align		4
.L_19:
        /*0038*/ 	.byte	0x04, 0x17
        /*003a*/ 	.short	(.L_21 - .L_20)
.L_20:
        /*003c*/ 	.word	0x00000000
        /*0040*/ 	.short	0x0001
        /*0042*/ 	.short	0x0008
        /*0044*/ 	.byte	0x00, 0xf5, 0x21, 0x00


	//----- nvinfo : EIATTR_KPARAM_INFO
	.align		4
.L_21:
        /*0048*/ 	.byte	0x04, 0x17
        /*004a*/ 	.short	(.L_23 - .L_22)
.L_22:
        /*004c*/ 	.word	0x00000000
        /*0050*/ 	.short	0x0000
        /*0052*/ 	.short	0x0000
        /*0054*/ 	.byte	0x00, 0xf5, 0x21, 0x00


	//----- nvinfo : EIATTR_SPARSE_MMA_MASK
	.align		4
.L_23:
        /*0058*/ 	.byte	0x03, 0x50
        /*005a*/ 	.short	0x0000


	//----- nvinfo : EIATTR_MAXREG_COUNT
	.align		4
        /*005c*/ 	.byte	0x03, 0x1b
        /*005e*/ 	.short	0x00ff


	//----- nvinfo : EIATTR_MERCURY_ISA_VERSION
	.align		4
        /*0060*/ 	.byte	0x03, 0x5f
        /*0062*/ 	.short	0x0101


	//----- nvinfo : EIATTR_VRC_CTA_INIT_COUNT
	.align		4
        /*0064*/ 	.byte	0x02, 0x4a
	.zero		1
	.zero		1


	//----- nvinfo : EIATTR_EXIT_INSTR_OFFSETS
	.align		4
        /*0068*/ 	.byte	0x04, 0x1c
        /*006a*/ 	.short	(.L_25 - .L_24)


	//   ....[0]....
.L_24:
        /*006c*/ 	.word	0x00000080


	//   ....[1]....
        /*0070*/ 	.word	0x000003d0


	//----- nvinfo : EIATTR_CBANK_PARAM_SIZE
	.align		4
.L_25:
        /*0074*/ 	.byte	0x03, 0x19
        /*0076*/ 	.short	0x0020


	//----- nvinfo : EIATTR_PARAM_CBANK
	.align		4
        /*0078*/ 	.byte	0x04, 0x0a
        /*007a*/ 	.short	(.L_27 - .L_26)
	.align		4
.L_26:
        /*007c*/ 	.word	index@(.nv.constant0._Z15addMatrixKernelPPiS0_S0_jj)
        /*0080*/ 	.short	0x0380
        /*0082*/ 	.short	0x0020


	//----- nvinfo : EIATTR_SW_WAR
	.align		4
.L_27:
        /*0084*/ 	.byte	0x04, 0x36
        /*0086*/ 	.short	(.L_29 - .L_28)
.L_28:
        /*0088*/ 	.word	0x00000008
.L_29:


//--------------------- .nv.info._Z12addVecKernelPiS_S_j --------------------------
	.section	.nv.info._Z12addVecKernelPiS_S_j,"",@"SHT_CUDA_INFO"
	.sectionflags	@""
	.align	4


	//----- nvinfo : EIATTR_CUDA_API_VERSION
	.align		4
        /*0000*/ 	.byte	0x04, 0x37
        /*0002*/ 	.short	(.L_31 - .L_30)
.L_30:
        /*0004*/ 	.word	0x00000082


	//----- nvinfo : EIATTR_KPARAM_INFO
	.align		4
.L_31:
        /*0008*/ 	.byte	0x04, 0x17
        /*000a*/ 	.short	(.L_33 - .L_32)
.L_32:
        /*000c*/ 	.word	0x00000000
        /*0010*/ 	.short	0x0003
        /*0012*/ 	.short	0x0018
        /*0014*/ 	.byte	0x00, 0xf0, 0x11, 0x00


	//----- nvinfo : EIATTR_KPARAM_INFO
	.align		4
.L_33:
        /*0018*/ 	.byte	0x04, 0x17
        /*001a*/ 	.short	(.L_35 - .L_34)
.L_34:
        /*001c*/ 	.word	0x00000000
        /*0020*/ 	.short	0x0002
        /*0022*/ 	.short	0x0010
        /*0024*/ 	.byte	0x00, 0xf5, 0x21, 0x00


	//----- nvinfo : EIATTR_KPARAM_INFO
	.align		4
.L_35:
        /*0028*/ 	.byte	0x04, 0x17
        /*002a*/ 	.short	(.L_37 - .L_36)
.L_36:
        /*002c*/ 	.word	0x00000000
        /*0030*/ 	.short	0x0001
        /*0032*/ 	.short	0x0008
        /*0034*/ 	.byte	0x00, 0xf5, 0x21, 0x00


	//----- nvinfo : EIATTR_KPARAM_INFO
	.align		4
.L_37:
        /*0038*/ 	.byte	0x04, 0x17
        /*003a*/ 	.short	(.L_39 - .L_38)
.L_38:
        /*003c*/ 	.word	0x00000000
        /*0040*/ 	.short	0x0000
        /*0042*/ 	.short	0x0000
        /*0044*/ 	.byte	0x00, 0xf5, 0x21, 0x00


	//----- nvinfo : EIATTR_SPARSE_MMA_MASK
	.align		4
.L_39:
        /*0048*/ 	.byte	0x03, 0x50
        /*004a*/ 	.short	0x0000


	//----- nvinfo : EIATTR_MAXREG_COUNT
	.align		4
        /*004c*/ 	.byte	0x03, 0x1b
        /*004e*/ 	.short	0x00ff


	//----- nvinfo : EIATTR_MERCURY_ISA_VERSION
	.align		4
        /*0050*/ 	.byte	0x03, 0x5f
        /*0052*/ 	.short	0x0101


	//----- nvinfo : EIATTR_VRC_CTA_INIT_COUNT
	.align		4
        /*0054*/ 	.byte	0x02, 0x4a
	.zero		1
	.zero		1


	//----- nvinfo : EIATTR_EXIT_INSTR_OFFSETS
	.align		4
        /*0058*/ 	.byte	0x04, 0x1c
        /*005a*/ 	.short	(.L_41 - .L_40)


	//   ....[0]....
.L_40:
        /*005c*/ 	.word	0x00000070


	//   ....[1]....
        /*0060*/ 	.word	0x00000130


	//----- nvinfo : EIATTR_CBANK_PARAM_SIZE
	.align		4
.L_41:
        /*0064*/ 	.byte	0x03, 0x19
        /*0066*/ 	.short	0x001c


	//----- nvinfo : EIATTR_PARAM_CBANK
	.align		4
        /*0068*/ 	.byte	0x04, 0x0a
        /*006a*/ 	.short	(.L_43 - .L_42)
	.align		4
.L_42:
        /*006c*/ 	.word	index@(.nv.constant0._Z12addVecKernelPiS_S_j)
        /*0070*/ 	.short	0x0380
        /*0072*/ 	.short	0x001c


	//----- nvinfo : EIATTR_SW_WAR
	.align		4
.L_43:
        /*0074*/ 	.byte	0x04, 0x36
        /*0076*/ 	.short	(.L_45 - .L_44)
.L_44:
        /*0078*/ 	.word	0x00000008
.L_45:


//--------------------- .nv.callgraph             --------------------------
	.section	.nv.callgraph,"",@"SHT_CUDA_CALLGRAPH"
	.align	4
	.sectionentsize	8
	.align		4
        /*0000*/ 	.word	0x00000000
	.align		4
        /*0004*/ 	.word	0xffffffff
	.align		4
        /*0008*/ 	.word	0x00000000
	.align		4
        /*000c*/ 	.word	0xfffffffe
	.align		4
        /*0010*/ 	.word	0x00000000
	.align		4
        /*0014*/ 	.word	0xfffffffd
	.align		4
        /*0018*/ 	.word	0x00000000
	.align		4
        /*001c*/ 	.word	0xfffffffc


//--------------------- .text._Z15addMatrixKernelPPiS0_S0_jj --------------------------
	.section	.text._Z15addMatrixKernelPPiS0_S0_jj,"ax",@progbits
	.align	128
        .global         _Z15addMatrixKernelPPiS0_S0_jj
        .type           _Z15addMatrixKernelPPiS0_S0_jj,@function
        .size           _Z15addMatrixKernelPPiS0_S0_jj,(.L_x_2 - _Z15addMatrixKernelPPiS0_S0_jj)
        .other          _Z15addMatrixKernelPPiS0_S0_jj,@"STO_CUDA_ENTRY STV_DEFAULT"
_Z15addMatrixKernelPPiS0_S0_jj:
.text._Z15addMatrixKernelPPiS0_S0_jj:
[----:B------:R-:W-:Y:S01]  /*0000*/  LDC R1, c[0x0][0x37c] ;  /* 0x0000df00ff017b82 */ /* 0x000fe20000000800 */
[----:B------:R-:W0:Y:S07]  /*0010*/  S2R R3, SR_TID.X ;  /* 0x0000000000037919 */ /* 0x000e2e0000002100 */
[----:B------:R-:W0:Y:S01]  /*0020*/  S2UR UR5, SR_CTAID.X ;  /* 0x00000000000579c3 */ /* 0x000e220000002500 */
[----:B------:R-:W1:Y:S07]  /*0030*/  LDCU.64 UR6, c[0x0][0x398] ;  /* 0x00007300ff0677ac */ /* 0x000e6e0008000a00 */
[----:B------:R-:W0:Y:S01]  /*0040*/  LDC R0, c[0x0][0x360] ;  /* 0x0000d800ff007b82 */ /* 0x000e220000000800 */
[----:B-1----:R-:W-:Y:S01]  /*0050*/  UIMAD UR4, UR7, UR6, URZ ;  /* 0x00000006070472a4 */ /* 0x002fe2000f8e02ff */
[----:B0-----:R-:W-:-:S05]  /*0060*/  IMAD R0, R0, UR5, R3 ;  /* 0x0000000500007c24 */ /* 0x001fca000f8e0203 */
[----:B------:R-:W-:-:S13]  /*0070*/  ISETP.GE.U32.AND P0, PT, R0, UR4, PT ;  /* 0x0000000400007c0c */ /* 0x000fda000bf06070 */
[----:B------:R-:W-:Y:S05]  /*0080*/  @P0 EXIT ;  /* 0x000000000000094d */ /* 0x000fea0003800000 */
[----:B------:R-:W0:Y:S01]  /*0090*/  I2F.U32.RP R4, UR7 ;  /* 0x0000000700047d06 */ /* 0x000e220008209000 */
[----:B------:R-:W-:Y:S01]  /*00a0*/  ISETP.NE.U32.AND P2, PT, RZ, UR7, PT ;  /* 0x00000007ff007c0c */ /* 0x000fe2000bf45070 */
[----:B------:R-:W1:Y:S06]  /*00b0*/  LDCU.64 UR4, c[0x0][0x358] ;  /* 0x00006b00ff0477ac */ /* 0x000e6c0008000a00 */
[----:B0-----:R-:W0:Y:S02]  /*00c0*/  MUFU.RCP R4, R4 ;  /* 0x0000000400047308 */ /* 0x001e240000001000 */
[----:B0-----:R-:W-:-:S06]  /*00d0*/  IADD3 R2, PT, PT, R4, 0xffffffe, RZ ;  /* 0x0ffffffe04027810 */ /* 0x001fcc0007ffe0ff */
[----:B------:R0:W2:Y:S02]  /*00e0*/  F2I.FTZ.U32.TRUNC.NTZ R3, R2 ;  /* 0x0000000200037305 */ /* 0x0000a4000021f000 */
[----:B0-----:R-:W-:Y:S01]  /*00f0*/  IMAD.MOV.U32 R2, RZ, RZ, RZ ;  /* 0x000000ffff027224 */ /* 0x001fe200078e00ff */
[----:B--2---:R-:W-:-:S05]  /*0100*/  IADD3 R5, PT, PT, RZ, -R3, RZ ;  /* 0x80000003ff057210 */ /* 0x004fca0007ffe0ff */
[----:B------:R-:W-:-:S04]  /*0110*/  IMAD R5, R5, UR7, RZ ;  /* 0x0000000705057c24 */ /* 0x000fc8000f8e02ff */
[----:B------:R-:W-:Y:S02]  /*0120*/  IMAD.HI.U32 R3, R3, R5, R2 ;  /* 0x0000000503037227 */ /* 0x000fe400078e0002 */
[----:B------:R-:W0:Y:S04]  /*0130*/  LDC.64 R4, c[0x0][0x388] ;  /* 0x0000e200ff047b82 */ /* 0x000e280000000a00 */
[----:B------:R-:W-:-:S04]  /*0140*/  IMAD.HI.U32 R6, R3, R0, RZ ;  /* 0x0000000003067227 */ /* 0x000fc800078e00ff */
[----:B------:R-:W2:Y:S01]  /*0150*/  LDC.64 R2, c[0x0][0x390] ;  /* 0x0000e400ff027b82 */ /* 0x000ea20000000a00 */
[----:B------:R-:W-:-:S05]  /*0160*/  IADD3 R7, PT, PT, -R6, RZ, RZ ;  /* 0x000000ff06077210 */ /* 0x000fca0007ffe1ff */
[----:B------:R-:W-:-:S05]  /*0170*/  IMAD R7, R7, UR7, R0 ;  /* 0x0000000707077c24 */ /* 0x000fca000f8e0200 */
[----:B------:R-:W-:-:S13]  /*0180*/  ISETP.GE.U32.AND P0, PT, R7, UR7, PT ;  /* 0x0000000707007c0c */ /* 0x000fda000bf06070 */
[----:B------:R-:W-:Y:S01]  /*0190*/  @P0 IADD3 R7, PT, PT, R7, -UR7, RZ ;  /* 0x8000000707070c10 */ /* 0x000fe2000fffe0ff */
[----:B------:R-:W-:-:S03]  /*01a0*/  @P0 VIADD R6, R6, 0x1 ;  /* 0x0000000106060836 */ /* 0x000fc60000000000 */
[----:B------:R-:W-:-:S13]  /*01b0*/  ISETP.GE.U32.AND P1, PT, R7, UR7, PT ;  /* 0x0000000707007c0c */ /* 0x000fda000bf26070 */
[----:B------:R-:W-:Y:S02]  /*01c0*/  @P1 IADD3 R6, PT, PT, R6, 0x1, RZ ;  /* 0x0000000106061810 */ /* 0x000fe40007ffe0ff */
[----:B------:R-:W-:-:S05]  /*01d0*/  @!P2 LOP3.LUT R6, RZ, UR7, RZ, 0x33, !PT ;  /* 0x00000007ff06ac12 */ /* 0x000fca000f8e33ff */
[----:B0-----:R-:W-:-:S04]  /*01e0*/  IMAD.WIDE.U32 R4, R6, 0x8, R4 ;  /* 0x0000000806047825 */ /* 0x001fc800078e0004 */
[----:B--2---:R-:W-:Y:S02]  /*01f0*/  IMAD.WIDE.U32 R2, R6, 0x8, R2 ;  /* 0x0000000806027825 */ /* 0x004fe400078e0002 */
[----:B-1----:R-:W2:Y:S04]  /*0200*/  LDG.E.64 R4, desc[UR4][R4.64] ;  /* 0x0000000404047981 */ /* 0x002ea8000c1e1b00 */
[----:B------:R-:W3:Y:S01]  /*0210*/  LDG.E.64 R2, desc[UR4][R2.64] ;  /* 0x0000000402027981 */ /* 0x000ee2000c1e1b00 */
[----:B------:R-:W0:Y:S01]  /*0220*/  I2F.U32.RP R7, UR6 ;  /* 0x0000000600077d06 */ /* 0x000e220008209000 */
[----:B------:R-:W-:-:S07]  /*0230*/  ISETP.NE.U32.AND P1, PT, RZ, UR6, PT ;  /* 0x00000006ff007c0c */ /* 0x000fce000bf25070 */
[----:B0-----:R-:W0:Y:S02]  /*0240*/  MUFU.RCP R7, R7 ;  /* 0x0000000700077308 */ /* 0x001e240000001000 */
[----:B0-----:R-:W-:-:S06]  /*0250*/  IADD3 R8, PT, PT, R7, 0xffffffe, RZ ;  /* 0x0ffffffe07087810 */ /* 0x001fcc0007ffe0ff */
[----:B------:R0:W1:Y:S02]  /*0260*/  F2I.FTZ.U32.TRUNC.NTZ R9, R8 ;  /* 0x0000000800097305 */ /* 0x000064000021f000 */
[----:B0-----:R-:W-:Y:S02]  /*0270*/  HFMA2 R8, -RZ, RZ, 0, 0 ;  /* 0x00000000ff087431 */ /* 0x001fe400000001ff */
[----:B-1----:R-:W-:-:S04]  /*0280*/  IMAD.MOV R11, RZ, RZ, -R9 ;  /* 0x000000ffff0b7224 */ /* 0x002fc800078e0a09 */
[----:B------:R-:W-:-:S04]  /*0290*/  IMAD R11, R11, UR6, RZ ;  /* 0x000000060b0b7c24 */ /* 0x000fc8000f8e02ff */
[----:B------:R-:W-:-:S06]  /*02a0*/  IMAD.HI.U32 R9, R9, R11, R8 ;  /* 0x0000000b09097227 */ /* 0x000fcc00078e0008 */
[----:B------:R-:W-:-:S05]  /*02b0*/  IMAD.HI.U32 R9, R9, R0, RZ ;  /* 0x0000000009097227 */ /* 0x000fca00078e00ff */
[----:B------:R-:W-:-:S05]  /*02c0*/  IADD3 R9, PT, PT, -R9, RZ, RZ ;  /* 0x000000ff09097210 */ /* 0x000fca0007ffe1ff */
[----:B------:R-:W-:Y:S02]  /*02d0*/  IMAD R11, R9, UR6, R0 ;  /* 0x00000006090b7c24 */ /* 0x000fe4000f8e0200 */
[----:B------:R-:W0:Y:S03]  /*02e0*/  LDC.64 R8, c[0x0][0x380] ;  /* 0x0000e000ff087b82 */ /* 0x000e260000000a00 */
[----:B------:R-:W-:-:S13]  /*02f0*/  ISETP.GE.U32.AND P0, PT, R11, UR6, PT ;  /* 0x000000060b007c0c */ /* 0x000fda000bf06070 */
[----:B------:R-:W-:-:S05]  /*0300*/  @P0 VIADD R11, R11, -UR6 ;  /* 0x800000060b0b0c36 */ /* 0x000fca0008000000 */
[----:B------:R-:W-:Y:S01]  /*0310*/  ISETP.GE.U32.AND P0, PT, R11, UR6, PT ;  /* 0x000000060b007c0c */ /* 0x000fe2000bf06070 */
[----:B0-----:R-:W-:-:S06]  /*0320*/  IMAD.WIDE.U32 R6, R6, 0x8, R8 ;  /* 0x0000000806067825 */ /* 0x001fcc00078e0008 */
[----:B------:R-:W4:Y:S06]  /*0330*/  LDG.E.64 R6, desc[UR4][R6.64] ;  /* 0x0000000406067981 */ /* 0x000f2c000c1e1b00 */
[----:B------:R-:W-:Y:S02]  /*0340*/  @P0 IADD3 R11, PT, PT, R11, -UR6, RZ ;  /* 0x800000060b0b0c10 */ /* 0x000fe4000fffe0ff */
[----:B------:R-:W-:-:S05]  /*0350*/  @!P1 LOP3.LUT R11, RZ, UR6, RZ, 0x33, !PT ;  /* 0x00000006ff0b9c12 */ /* 0x000fca000f8e33ff */
[----:B--2---:R-:W-:-:S04]  /*0360*/  IMAD.WIDE.U32 R4, R11, 0x4, R4 ;  /* 0x000000040b047825 */ /* 0x004fc800078e0004 */
[C---:B---3--:R-:W-:Y:S02]  /*0370*/  IMAD.WIDE.U32 R2, R11.reuse, 0x4, R2 ;  /* 0x000000040b027825 */ /* 0x048fe400078e0002 */
[----:B------:R-:W2:Y:S04]  /*0380*/  LDG.E R4, desc[UR4][R4.64] ;  /* 0x0000000404047981 */ /* 0x000ea8000c1e1900 */
[----:B------:R-:W2:Y:S01]  /*0390*/  LDG.E R3, desc[UR4][R2.64] ;  /* 0x0000000402037981 */ /* 0x000ea2000c1e1900 */
[----:B----4-:R-:W-:Y:S01]  /*03a0*/  IMAD.WIDE.U32 R8, R11, 0x4, R6 ;  /* 0x000000040b087825 */ /* 0x010fe200078e0006 */
[----:B--2---:R-:W-:-:S05]  /*03b0*/  IADD3 R11, PT, PT, R4, R3, RZ ;  /* 0x00000003040b7210 */ /* 0x004fca0007ffe0ff */
[----:B------:R-:W-:Y:S01]  /*03c0*/  STG.E desc[UR4][R8.64], R11 ;  /* 0x0000000b08007986 */ /* 0x000fe2000c101904 */
[----:B------:R-:W-:Y:S05]  /*03d0*/  EXIT ;  /* 0x000000000000794d */ /* 0x000fea0003800000 */
.L_x_0:
[----:B------:R-:W-:-:S00]  /*03e0*/  BRA `(.L_x_0) ;  /* 0xfffffffc00fc7947 */ /* 0x000fc0000383ffff */
[----:B------:R-:W-:-:S00]  /*03f0*/  NOP ;  /* 0x0000000000007918 */ /* 0x000fc00000000000 */
        /* <DEDUP_REMOVED lines=8> */
.L_x_2:


//--------------------- .text._Z12addVecKernelPiS_S_j --------------------------
	.section	.text._Z12addVecKernelPiS_S_j,"ax",@progbits
	.align	128
        .global         _Z12addVecKernelPiS_S_j
        .type           _Z12addVecKernelPiS_S_j,@function
        .size           _Z12addVecKernelPiS_S_j,(.L_x_3 - _Z12addVecKernelPiS_S_j)
        .other          _Z12addVecKernelPiS_S_j,@"STO_CUDA_ENTRY STV_DEFAULT"
_Z12addVecKernelPiS_S_j:
.text._Z12addVecKernelPiS_S_j:
[----:B------:R-:W-:Y:S01]  /*0000*/  LDC R1, c[0x0][0x37c] ;  /* 0x0000df00ff017b82 */ /* 0x000fe20000000800 */
[----:B------:R-:W0:Y:S07]  /*0010*/  S2R R0, SR_TID.X ;  /* 0x0000000000007919 */ /* 0x000e2e0000002100 */
[----:B------:R-:W0:Y:S01]  /*0020*/  S2UR UR4, SR_CTAID.X ;  /* 0x00000000000479c3 */ /* 0x000e220000002500 */
[----:B------:R-:W1:Y:S07]  /*0030*/  LDCU UR5, c[0x0][0x398] ;  /* 0x00007300ff0577ac */ /* 0x000e6e0008000800 */
[----:B------:R-:W0:Y:S02]  /*0040*/  LDC R9, c[0x0][0x360] ;  /* 0x0000d800ff097b82 */ /* 0x000e240000000800 */
[----:B0-----:R-:W-:-:S05]  /*0050*/  IMAD R9, R9, UR4, R0 ;  /* 0x0000000409097c24 */ /* 0x001fca000f8e0200 */
[----:B-1----:R-:W-:-:S13]  /*0060*/  ISETP.GE.U32.AND P0, PT, R9, UR5, PT ;  /* 0x0000000509007c0c */ /* 0x002fda000bf06070 */
[----:B------:R-:W-:Y:S05]  /*0070*/  @P0 EXIT ;  /* 0x000000000000094d */ /* 0x000fea0003800000 */
[----:B------:R-:W0:Y:S01]  /*0080*/  LDC.64 R2, c[0x0][0x388] ;  /* 0x0000e200ff027b82 */ /* 0x000e220000000a00 */
[----:B------:R-:W1:Y:S07]  /*0090*/  LDCU.64 UR4, c[0x0][0x358] ;  /* 0x00006b00ff0477ac */ /* 0x000e6e0008000a00 */
[----:B------:R-:W2:Y:S08]  /*00a0*/  LDC.64 R4, c[0x0][0x390] ;  /* 0x0000e400ff047b82 */ /* 0x000eb00000000a00 */
[----:B------:R-:W3:Y:S01]  /*00b0*/  LDC.64 R6, c[0x0][0x380] ;  /* 0x0000e000ff067b82 */ /* 0x000ee20000000a00 */
[----:B0-----:R-:W-:-:S06]  /*00c0*/  IMAD.WIDE.U32 R2, R9, 0x4, R2 ;  /* 0x0000000409027825 */ /* 0x001fcc00078e0002 */
[----:B-1----:R-:W4:Y:S01]  /*00d0*/  LDG.E R2, desc[UR4][R2.64] ;  /* 0x0000000402027981 */ /* 0x002f22000c1e1900 */
[----:B--2---:R-:W-:-:S06]  /*00e0*/  IMAD.WIDE.U32 R4, R9, 0x4, R4 ;  /* 0x0000000409047825 */ /* 0x004fcc00078e0004 */
[----:B------:R-:W4:Y:S01]  /*00f0*/  LDG.E R5, desc[UR4][R4.64] ;  /* 0x0000000404057981 */ /* 0x000f22000c1e1900 */
[----:B---3--:R-:W-:Y:S01]  /*0100*/  IMAD.WIDE.U32 R6, R9, 0x4, R6 ;  /* 0x0000000409067825 */ /* 0x008fe200078e0006 */
[----:B----4-:R-:W-:-:S05]  /*0110*/  IADD3 R9, PT, PT, R2, R5, RZ ;  /* 0x0000000502097210 */ /* 0x010fca0007ffe0ff */
[----:B------:R-:W-:Y:S01]  /*0120*/  STG.E desc[UR4][R6.64], R9 ;  /* 0x0000000906007986 */ /* 0x000fe2000c101904 */
[----:B------:R-:W-:Y:S05]  /*0130*/  EXIT ;  /* 0x000000000000794d */ /* 0x000fea0003800000 */
.L_x_1:
        /* <DEDUP_REMOVED lines=12> */
.L_x_3:


//--------------------- .nv.shared.reserved.0     --------------------------
	.section	.nv.shared.reserved.0,"aw",@nobits
	.weak		__nv_reservedSMEM_offset_0_alias
	.size		__nv_reservedSMEM_offset_0_alias, 0, 64
	.other		__nv_reservedSMEM_offset_0_alias,@"STO_CUDA_RESERVED_SHARED STV_DEFAULT"
__nv_reservedSMEM_offset_0_alias:
	.zero		0
	.zero		64


//--------------------- .nv.constant0._Z15addMatrixKernelPPiS0_S0_jj --------------------------
	.section	.nv.constant0._Z15addMatrixKernelPPiS0_S0_jj,"a",@progbits
	.sectionflags	@""
	.align	4
.nv.constant0._Z15addMatrixKernelPPiS0_S0_jj:
	.zero		928


//--------------------- .nv.constant0._Z12addVecKernelPiS_S_j --------------------------
	.section	.nv.constant0._Z12addVecKernelPiS_S_j,"a",@progbits
	.sectionflags	@""
	.align	4
.nv.constant0._Z12addVecKernelPiS_S_j:
	.zero		924


//--------------------- SYMBOLS --------------------------

	.type		.nv.reservedSmem.offset0,@object
	.size		.nv.reservedSmem.offset0,0x4
